//
// Generated by NVIDIA NVVM Compiler
//
// Compiler Build ID: CL-36424714
// Cuda compilation tools, release 13.0, V13.0.88
// Based on NVVM 20.0.0
//

.version 9.0
.target sm_100
.address_size 64

	// .globl	_Z20matrixMultiplyKernelPiS_S_iii

.visible .entry _Z20matrixMultiplyKernelPiS_S_iii(
	.param .u64 .ptr .align 1 _Z20matrixMultiplyKernelPiS_S_iii_param_0,
	.param .u64 .ptr .align 1 _Z20matrixMultiplyKernelPiS_S_iii_param_1,
	.param .u64 .ptr .align 1 _Z20matrixMultiplyKernelPiS_S_iii_param_2,
	.param .u32 _Z20matrixMultiplyKernelPiS_S_iii_param_3,
	.param .u32 _Z20matrixMultiplyKernelPiS_S_iii_param_4,
	.param .u32 _Z20matrixMultiplyKernelPiS_S_iii_param_5
)
{
	.reg .pred 	%p<13>;
	.reg .b32 	%r<107>;
	.reg .b64 	%rd<53>;

	ld.param.u64 	%rd7, [_Z20matrixMultiplyKernelPiS_S_iii_param_0];
	ld.param.u64 	%rd8, [_Z20matrixMultiplyKernelPiS_S_iii_param_1];
	ld.param.u64 	%rd6, [_Z20matrixMultiplyKernelPiS_S_iii_param_2];
	ld.param.u32 	%r32, [_Z20matrixMultiplyKernelPiS_S_iii_param_3];
	ld.param.u32 	%r30, [_Z20matrixMultiplyKernelPiS_S_iii_param_4];
	ld.param.u32 	%r31, [_Z20matrixMultiplyKernelPiS_S_iii_param_5];
	cvta.to.global.u64 	%rd1, %rd8;
	cvta.to.global.u64 	%rd2, %rd7;
	mov.u32 	%r33, %ctaid.y;
	mov.u32 	%r34, %ntid.y;
	mov.u32 	%r35, %tid.y;
	mad.lo.s32 	%r1, %r33, %r34, %r35;
	mov.u32 	%r36, %ctaid.x;
	mov.u32 	%r37, %ntid.x;
	mov.u32 	%r38, %tid.x;
	mad.lo.s32 	%r2, %r36, %r37, %r38;
	setp.ge.s32 	%p1, %r1, %r32;
	setp.ge.s32 	%p2, %r2, %r31;
	or.pred  	%p3, %p1, %p2;
	@%p3 bra 	$L__BB0_14;
	setp.lt.s32 	%p4, %r30, 1;
	mov.b32 	%r106, 0;
	@%p4 bra 	$L__BB0_13;
	mul.lo.s32 	%r3, %r30, %r1;
	and.b32  	%r4, %r30, 7;
	setp.lt.u32 	%p5, %r30, 8;
	mov.b32 	%r101, 0;
	mov.u32 	%r106, %r101;
	@%p5 bra 	$L__BB0_5;
	and.b32  	%r101, %r30, 2147483640;
	neg.s32 	%r95, %r101;
	shl.b32 	%r7, %r31, 3;
	mul.wide.u32 	%rd9, %r3, 4;
	add.s64 	%rd10, %rd9, %rd2;
	add.s64 	%rd52, %rd10, 16;
	mov.b32 	%r106, 0;
	mul.wide.s32 	%rd13, %r31, 4;
	mov.u32 	%r94, %r2;
$L__BB0_4:
	.pragma "nounroll";
	ld.global.u32 	%r43, [%rd52+-16];
	mul.wide.s32 	%rd11, %r94, 4;
	add.s64 	%rd12, %rd1, %rd11;
	ld.global.u32 	%r44, [%rd12];
	mad.lo.s32 	%r45, %r44, %r43, %r106;
	ld.global.u32 	%r46, [%rd52+-12];
	add.s64 	%rd14, %rd12, %rd13;
	ld.global.u32 	%r47, [%rd14];
	mad.lo.s32 	%r48, %r47, %r46, %r45;
	ld.global.u32 	%r49, [%rd52+-8];
	add.s64 	%rd15, %rd14, %rd13;
	ld.global.u32 	%r50, [%rd15];
	mad.lo.s32 	%r51, %r50, %r49, %r48;
	ld.global.u32 	%r52, [%rd52+-4];
	add.s64 	%rd16, %rd15, %rd13;
	ld.global.u32 	%r53, [%rd16];
	mad.lo.s32 	%r54, %r53, %r52, %r51;
	ld.global.u32 	%r55, [%rd52];
	add.s64 	%rd17, %rd16, %rd13;
	ld.global.u32 	%r56, [%rd17];
	mad.lo.s32 	%r57, %r56, %r55, %r54;
	ld.global.u32 	%r58, [%rd52+4];
	add.s64 	%rd18, %rd17, %rd13;
	ld.global.u32 	%r59, [%rd18];
	mad.lo.s32 	%r60, %r59, %r58, %r57;
	ld.global.u32 	%r61, [%rd52+8];
	add.s64 	%rd19, %rd18, %rd13;
	ld.global.u32 	%r62, [%rd19];
	mad.lo.s32 	%r63, %r62, %r61, %r60;
	ld.global.u32 	%r64, [%rd52+12];
	add.s64 	%rd20, %rd19, %rd13;
	ld.global.u32 	%r65, [%rd20];
	mad.lo.s32 	%r106, %r65, %r64, %r63;
	add.s32 	%r95, %r95, 8;
	add.s32 	%r94, %r94, %r7;
	add.s64 	%rd52, %rd52, 32;
	setp.ne.s32 	%p6, %r95, 0;
	@%p6 bra 	$L__BB0_4;
$L__BB0_5:
	setp.eq.s32 	%p7, %r4, 0;
	@%p7 bra 	$L__BB0_13;
	and.b32  	%r17, %r30, 3;
	setp.lt.u32 	%p8, %r4, 4;
	@%p8 bra 	$L__BB0_8;
	add.s32 	%r67, %r101, %r3;
	mul.wide.u32 	%rd21, %r67, 4;
	add.s64 	%rd22, %rd2, %rd21;
	ld.global.u32 	%r68, [%rd22];
	mad.lo.s32 	%r69, %r101, %r31, %r2;
	mul.wide.s32 	%rd23, %r69, 4;
	add.s64 	%rd24, %rd1, %rd23;
	ld.global.u32 	%r70, [%rd24];
	mad.lo.s32 	%r71, %r70, %r68, %r106;
	cvt.u64.u32 	%rd25, %r3;
	cvt.u64.u32 	%rd26, %r101;
	add.s64 	%rd27, %rd26, %rd25;
	shl.b64 	%rd28, %rd27, 2;
	add.s64 	%rd29, %rd2, %rd28;
	ld.global.u32 	%r72, [%rd29+4];
	mul.wide.s32 	%rd30, %r31, 4;
	add.s64 	%rd31, %rd24, %rd30;
	ld.global.u32 	%r73, [%rd31];
	mad.lo.s32 	%r74, %r73, %r72, %r71;
	ld.global.u32 	%r75, [%rd29+8];
	add.s64 	%rd32, %rd31, %rd30;
	ld.global.u32 	%r76, [%rd32];
	mad.lo.s32 	%r77, %r76, %r75, %r74;
	ld.global.u32 	%r78, [%rd29+12];
	add.s64 	%rd33, %rd32, %rd30;
	ld.global.u32 	%r79, [%rd33];
	mad.lo.s32 	%r106, %r79, %r78, %r77;
	add.s32 	%r101, %r101, 4;
$L__BB0_8:
	setp.eq.s32 	%p9, %r17, 0;
	@%p9 bra 	$L__BB0_13;
	setp.eq.s32 	%p10, %r17, 1;
	@%p10 bra 	$L__BB0_11;
	add.s32 	%r81, %r101, %r3;
	mul.wide.u32 	%rd34, %r81, 4;
	add.s64 	%rd35, %rd2, %rd34;
	ld.global.u32 	%r82, [%rd35];
	mad.lo.s32 	%r83, %r101, %r31, %r2;
	mul.wide.s32 	%rd36, %r83, 4;
	add.s64 	%rd37, %rd1, %rd36;
	ld.global.u32 	%r84, [%rd37];
	mad.lo.s32 	%r85, %r84, %r82, %r106;
	cvt.u64.u32 	%rd38, %r3;
	cvt.u64.u32 	%rd39, %r101;
	add.s64 	%rd40, %rd39, %rd38;
	shl.b64 	%rd41, %rd40, 2;
	add.s64 	%rd42, %rd2, %rd41;
	ld.global.u32 	%r86, [%rd42+4];
	mul.wide.s32 	%rd43, %r31, 4;
	add.s64 	%rd44, %rd37, %rd43;
	ld.global.u32 	%r87, [%rd44];
	mad.lo.s32 	%r106, %r87, %r86, %r85;
	add.s32 	%r101, %r101, 2;
$L__BB0_11:
	and.b32  	%r88, %r30, 1;
	setp.eq.b32 	%p11, %r88, 1;
	not.pred 	%p12, %p11;
	@%p12 bra 	$L__BB0_13;
	add.s32 	%r89, %r101, %r3;
	mul.wide.u32 	%rd45, %r89, 4;
	add.s64 	%rd46, %rd2, %rd45;
	ld.global.u32 	%r90, [%rd46];
	mad.lo.s32 	%r91, %r101, %r31, %r2;
	mul.wide.s32 	%rd47, %r91, 4;
	add.s64 	%rd48, %rd1, %rd47;
	ld.global.u32 	%r92, [%rd48];
	mad.lo.s32 	%r106, %r92, %r90, %r106;
$L__BB0_13:
	mad.lo.s32 	%r93, %r31, %r1, %r2;
	cvta.to.global.u64 	%rd49, %rd6;
	mul.wide.s32 	%rd50, %r93, 4;
	add.s64 	%rd51, %rd49, %rd50;
	st.global.u32 	[%rd51], %r106;
$L__BB0_14:
	ret;

}


// ===== COMPILED SASS (sm_100) =====

	.target	sm_100

	.elftype	@"ET_EXEC"


//--------------------- .note.nv.tkinfo           --------------------------
	.section	.note.nv.tkinfo,"",@"SHT_NOTE"
	.sectionflags	@"SHF_NOTE_NV_TKINFO"
	.tkinfo
        /*0018*/ 	.word	0x00000002
        /*0030*/ 	.string	""
        /*0030*/ 	.string	"ptxas"
        /*0030*/ 	.string	"Cuda compilation tools, release 13.0, V13.0.88"
        /*0030*/ 	.string	"Build cuda_13.0.r13.0/compiler.36424714_0"
        /*0030*/ 	.string	"-arch sm_100 -m 64 "



//--------------------- .note.nv.cuinfo           --------------------------
	.section	.note.nv.cuinfo,"",@"SHT_NOTE"
	.sectionflags	@"SHF_NOTE_NV_CUINFO"
        /*0018*/ 	.short	0x0002
        /*001a*/ 	.short	0x0064
        /*001c*/ 	.short	0x0082
	.zero		2


//--------------------- .nv.info                  --------------------------
	.section	.nv.info,"",@"SHT_CUDA_INFO"
	.align	4


	//----- nvinfo : EIATTR_REGCOUNT
	.align		4
        /*0000*/ 	.byte	0x04, 0x2f
        /*0002*/ 	.short	(.L_1 - .L_0)
	.align		4
.L_0:
        /*0004*/ 	.word	index@(_Z20matrixMultiplyKernelPiS_S_iii)
        /*0008*/ 	.word	0x00000020


	//----- nvinfo : EIATTR_FRAME_SIZE
	.align		4
.L_1:
        /*000c*/ 	.byte	0x04, 0x11
        /*000e*/ 	.short	(.L_3 - .L_2)
	.align		4
.L_2:
        /*0010*/ 	.word	index@(_Z20matrixMultiplyKernelPiS_S_iii)
        /*0014*/ 	.word	0x00000000


	//----- nvinfo : EIATTR_MIN_STACK_SIZE
	.align		4
.L_3:
        /*0018*/ 	.byte	0x04, 0x12
        /*001a*/ 	.short	(.L_5 - .L_4)
	.align		4
.L_4:
        /*001c*/ 	.word	index@(_Z20matrixMultiplyKernelPiS_S_iii)
        /*0020*/ 	.word	0x00000000
.L_5:


//--------------------- .nv.compat                --------------------------
	.section	.nv.compat,"",@"SHT_CUDA_COMPAT_INFO"
	.align	4
        /*0000*/ 	.byte	0x02, 0x09, 0x00, 0x00, 0x02, 0x02, 0x01, 0x00, 0x02, 0x05, 0x05, 0x00, 0x03, 0x07, 0x01, 0x01
        /*0010*/ 	.byte	0x02, 0x03, 0x00, 0x00, 0x02, 0x06, 0x01, 0x00, 0x04, 0x0b, 0x08, 0x00, 0x09, 0x00, 0x00, 0x00
        /*0020*/ 	.byte	0x00, 0x00, 0x00, 0x00


//--------------------- .nv.info._Z20matrixMultiplyKernelPiS_S_iii --------------------------
	.section	.nv.info._Z20matrixMultiplyKernelPiS_S_iii,"",@"SHT_CUDA_INFO"
	.sectionflags	@""
	.align	4


	//----- nvinfo : EIATTR_CUDA_API_VERSION
	.align		4
        /*0000*/ 	.byte	0x04, 0x37
        /*0002*/ 	.short	(.L_7 - .L_6)
.L_6:
        /*0004*/ 	.word	0x00000082


	//----- nvinfo : EIATTR_KPARAM_INFO
	.align		4
.L_7:
        /*0008*/ 	.byte	0x04, 0x17
        /*000a*/ 	.short	(.L_9 - .L_8)
.L_8:
        /*000c*/ 	.word	0x00000000
        /*0010*/ 	.short	0x0005
        /*0012*/ 	.short	0x0020
        /*0014*/ 	.byte	0x00, 0xf0, 0x11, 0x00


	//----- nvinfo : EIATTR_KPARAM_INFO
	.align		4
.L_9:
        /*0018*/ 	.byte	0x04, 0x17
        /*001a*/ 	.short	(.L_11 - .L_10)
.L_10:
        /*001c*/ 	.word	0x00000000
        /*0020*/ 	.short	0x0004
        /*0022*/ 	.short	0x001c
        /*0024*/ 	.byte	0x00, 0xf0, 0x11, 0x00


	//----- nvinfo : EIATTR_KPARAM_INFO
	.align		4
.L_11:
        /*0028*/ 	.byte	0x04, 0x17
        /*002a*/ 	.short	(.L_13 - .L_12)
.L_12:
        /*002c*/ 	.word	0x00000000
        /*0030*/ 	.short	0x0003
        /*0032*/ 	.short	0x0018
        /*0034*/ 	.byte	0x00, 0xf0, 0x11, 0x00


	//----- nvinfo : EIATTR_KPARAM_INFO
	.align		4
.L_13:
        /*0038*/ 	.byte	0x04, 0x17
        /*003a*/ 	.short	(.L_15 - .L_14)
.L_14:
        /*003c*/ 	.word	0x00000000
        /*0040*/ 	.short	0x0002
        /*0042*/ 	.short	0x0010
        /*0044*/ 	.byte	0x00, 0xf5, 0x21, 0x00


	//----- nvinfo : EIATTR_KPARAM_INFO
	.align		4
.L_15:
        /*0048*/ 	.byte	0x04, 0x17
        /*004a*/ 	.short	(.L_17 - .L_16)
.L_16:
        /*004c*/ 	.word	0x00000000
        /*0050*/ 	.short	0x0001
        /*0052*/ 	.short	0x0008
        /*0054*/ 	.byte	0x00, 0xf5, 0x21, 0x00


	//----- nvinfo : EIATTR_KPARAM_INFO
	.align		4
.L_17:
        /*0058*/ 	.byte	0x04, 0x17
        /*005a*/ 	.short	(.L_19 - .L_18)
.L_18:
        /*005c*/ 	.word	0x00000000
        /*0060*/ 	.short	0x0000
        /*0062*/ 	.short	0x0000
        /*0064*/ 	.byte	0x00, 0xf5, 0x21, 0x00


	//----- nvinfo : EIATTR_SPARSE_MMA_MASK
	.align		4
.L_19:
        /*0068*/ 	.byte	0x03, 0x50
        /*006a*/ 	.short	0x0000


	//----- nvinfo : EIATTR_MAXREG_COUNT
	.align		4
        /*006c*/ 	.byte	0x03, 0x1b
        /*006e*/ 	.short	0x00ff


	//----- nvinfo : EIATTR_MERCURY_ISA_VERSION
	.align		4
        /*0070*/ 	.byte	0x03, 0x5f
        /*0072*/ 	.short	0x0101


	//----- nvinfo : EIATTR_VRC_CTA_INIT_COUNT
	.align		4
        /*0074*/ 	.byte	0x02, 0x4a
	.zero		1
	.zero		1


	//----- nvinfo : EIATTR_EXIT_INSTR_OFFSETS
	.align		4
        /*0078*/ 	.byte	0x04, 0x1c
        /*007a*/ 	.short	(.L_21 - .L_20)


	//   ....[0]....
.L_20:
        /*007c*/ 	.word	0x000000d0


	//   ....[1]....
        /*0080*/ 	.word	0x000008e0


	//----- nvinfo : EIATTR_CBANK_PARAM_SIZE
	.align		4
.L_21:
        /*0084*/ 	.byte	0x03, 0x19
        /*0086*/ 	.short	0x0024


	//----- nvinfo : EIATTR_PARAM_CBANK
	.align		4
        /*0088*/ 	.byte	0x04, 0x0a
        /*008a*/ 	.short	(.L_23 - .L_22)
	.align		4
.L_22:
        /*008c*/ 	.word	index@(.nv.constant0._Z20matrixMultiplyKernelPiS_S_iii)
        /*0090*/ 	.short	0x0380
        /*0092*/ 	.short	0x0024


	//----- nvinfo : EIATTR_SW_WAR
	.align		4
.L_23:
        /*0094*/ 	.byte	0x04, 0x36
        /*0096*/ 	.short	(.L_25 - .L_24)
.L_24:
        /*0098*/ 	.word	0x00000008
.L_25:


//--------------------- .nv.callgraph             --------------------------
	.section	.nv.callgraph,"",@"SHT_CUDA_CALLGRAPH"
	.align	4
	.sectionentsize	8
	.align		4
        /*0000*/ 	.word	0x00000000
	.align		4
        /*0004*/ 	.word	0xffffffff
	.align		4
        /*0008*/ 	.word	0x00000000
	.align		4
        /*000c*/ 	.word	0xfffffffe
	.align		4
        /*0010*/ 	.word	0x00000000
	.align		4
        /*0014*/ 	.word	0xfffffffd
	.align		4
        /*0018*/ 	.word	0x00000000
	.align		4
        /*001c*/ 	.word	0xfffffffc


//--------------------- .text._Z20matrixMultiplyKernelPiS_S_iii --------------------------
	.section	.text._Z20matrixMultiplyKernelPiS_S_iii,"ax",@progbits
	.align	128
        .global         _Z20matrixMultiplyKernelPiS_S_iii
        .type           _Z20matrixMultiplyKernelPiS_S_iii,@function
        .size           _Z20matrixMultiplyKernelPiS_S_iii,(.L_x_5 - _Z20matrixMultiplyKernelPiS_S_iii)
        .other          _Z20matrixMultiplyKernelPiS_S_iii,@"STO_CUDA_ENTRY STV_DEFAULT"
_Z20matrixMultiplyKernelPiS_S_iii:
.text._Z20matrixMultiplyKernelPiS_S_iii:
[----:B------:R-:W-:Y:S01]  /*0000*/  LDC R1, c[0x0][0x37c] ;  /* 0x0000df00ff017b82 */ /* 0x000fe20000000800 */
[----:B------:R-:W0:Y:S07]  /*0010*/  S2R R5, SR_TID.X ;  /* 0x0000000000057919 */ /* 0x000e2e0000002100 */
[----:B------:R-:W1:Y:S01]  /*0020*/  LDC R16, c[0x0][0x364] ;  /* 0x0000d900ff107b82 */ /* 0x000e620000000800 */
[----:B------:R-:W2:Y:S01]  /*0030*/  LDCU UR6, c[0x0][0x398] ;  /* 0x00007300ff0677ac */ /* 0x000ea20008000800 */
[----:B------:R-:W1:Y:S06]  /*0040*/  S2R R3, SR_TID.Y ;  /* 0x0000000000037919 */ /* 0x000e6c0000002200 */
[----:B------:R-:W0:Y:S08]  /*0050*/  S2UR UR5, SR_CTAID.X ;  /* 0x00000000000579c3 */ /* 0x000e300000002500 */
[----:B------:R-:W0:Y:S08]  /*0060*/  LDC R0, c[0x0][0x360] ;  /* 0x0000d800ff007b82 */ /* 0x000e300000000800 */
[----:B------:R-:W1:Y:S08]  /*0070*/  S2UR UR4, SR_CTAID.Y ;  /* 0x00000000000479c3 */ /* 0x000e700000002600 */
[----:B------:R-:W3:Y:S01]  /*0080*/  LDC R17, c[0x0][0x3a0] ;  /* 0x0000e800ff117b82 */ /* 0x000ee20000000800 */
[----:B0-----:R-:W-:-:S02]  /*0090*/  IMAD R0, R0, UR5, R5 ;  /* 0x0000000500007c24 */ /* 0x001fc4000f8e0205 */
[----:B-1----:R-:W-:-:S03]  /*00a0*/  IMAD R16, R16, UR4, R3 ;  /* 0x0000000410107c24 */ /* 0x002fc6000f8e0203 */
[----:B---3--:R-:W-:-:S04]  /*00b0*/  ISETP.GE.AND P0, PT, R0, R17, PT ;  /* 0x000000110000720c */ /* 0x008fc80003f06270 */
[----:B--2---:R-:W-:-:S13]  /*00c0*/  ISETP.GE.OR P0, PT, R16, UR6, P0 ;  /* 0x0000000610007c0c */ /* 0x004fda0008706670 */
[----:B------:R-:W-:Y:S05]  /*00d0*/  @P0 EXIT ;  /* 0x000000000000094d */ /* 0x000fea0003800000 */
[----:B------:R-:W0:Y:S01]  /*00e0*/  LDC R19, c[0x0][0x39c] ;  /* 0x0000e700ff137b82 */ /* 0x000e220000000800 */
[----:B------:R-:W1:Y:S01]  /*00f0*/  LDCU.64 UR4, c[0x0][0x358] ;  /* 0x00006b00ff0477ac */ /* 0x000e620008000a00 */
[----:B------:R-:W-:Y:S01]  /*0100*/  HFMA2 R24, -RZ, RZ, 0, 0 ;  /* 0x00000000ff187431 */ /* 0x000fe200000001ff */
[----:B0-----:R-:W-:-:S13]  /*0110*/  ISETP.GE.AND P0, PT, R19, 0x1, PT ;  /* 0x000000011300780c */ /* 0x001fda0003f06270 */
[----:B-1----:R-:W-:Y:S05]  /*0120*/  @!P0 BRA `(.L_x_0) ;  /* 0x0000000400dc8947 */ /* 0x002fea0003800000 */
[C---:B------:R-:W-:Y:S01]  /*0130*/  ISETP.GE.U32.AND P1, PT, R19.reuse, 0x8, PT ;  /* 0x000000081300780c */ /* 0x040fe20003f26070 */
[----:B------:R-:W-:Y:S01]  /*0140*/  IMAD R20, R16, R19, RZ ;  /* 0x0000001310147224 */ /* 0x000fe200078e02ff */
[----:B------:R-:W-:Y:S02]  /*0150*/  LOP3.LUT R27, R19, 0x7, RZ, 0xc0, !PT ;  /* 0x00000007131b7812 */ /* 0x000fe400078ec0ff */
[----:B------:R-:W-:Y:S02]  /*0160*/  MOV R21, RZ ;  /* 0x000000ff00157202 */ /* 0x000fe40000000f00 */
[----:B------:R-:W-:Y:S02]  /*0170*/  ISETP.NE.AND P0, PT, R27, RZ, PT ;  /* 0x000000ff1b00720c */ /* 0x000fe40003f05270 */
[----:B------:R-:W-:-:S05]  /*0180*/  MOV R24, RZ ;  /* 0x000000ff00187202 */ /* 0x000fca0000000f00 */
[----:B------:R-:W-:Y:S06]  /*0190*/  @!P1 BRA `(.L_x_1) ;  /* 0x0000000000c09947 */ /* 0x000fec0003800000 */
[----:B------:R-:W0:Y:S01]  /*01a0*/  LDC.64 R2, c[0x0][0x380] ;  /* 0x0000e000ff027b82 */ /* 0x000e220000000a00 */
[----:B------:R-:W-:Y:S02]  /*01b0*/  LOP3.LUT R21, R19, 0x7ffffff8, RZ, 0xc0, !PT ;  /* 0x7ffffff813157812 */ /* 0x000fe400078ec0ff */
[----:B------:R-:W-:Y:S02]  /*01c0*/  MOV R24, RZ ;  /* 0x000000ff00187202 */ /* 0x000fe40000000f00 */
[----:B------:R-:W-:Y:S02]  /*01d0*/  MOV R18, R0 ;  /* 0x0000000000127202 */ /* 0x000fe40000000f00 */
[----:B------:R-:W-:Y:S01]  /*01e0*/  IADD3 R22, PT, PT, -R21, RZ, RZ ;  /* 0x000000ff15167210 */ /* 0x000fe20007ffe1ff */
[----:B0-----:R-:W-:-:S03]  /*01f0*/  IMAD.WIDE.U32 R2, R20, 0x4, R2 ;  /* 0x0000000414027825 */ /* 0x001fc600078e0002 */
[----:B------:R-:W-:-:S04]  /*0200*/  IADD3 R4, P1, PT, R2, 0x10, RZ ;  /* 0x0000001002047810 */ /* 0x000fc80007f3e0ff */
[----:B------:R-:W-:-:S09]  /*0210*/  IADD3.X R3, PT, PT, RZ, R3, RZ, P1, !PT ;  /* 0x00000003ff037210 */ /* 0x000fd20000ffe4ff */
.L_x_2:
[----:B------:R-:W0:Y:S01]  /*0220*/  LDC.64 R14, c[0x0][0x388] ;  /* 0x0000e200ff0e7b82 */ /* 0x000e220000000a00 */
[----:B------:R-:W-:-:S05]  /*0230*/  MOV R2, R4 ;  /* 0x0000000400027202 */ /* 0x000fca0000000f00 */
[----:B------:R-:W2:Y:S04]  /*0240*/  LDG.E R25, desc[UR4][R2.64+-0x10] ;  /* 0xfffff00402197981 */ /* 0x000ea8000c1e1900 */
[----:B------:R-:W3:Y:S04]  /*0250*/  LDG.E R23, desc[UR4][R2.64+-0xc] ;  /* 0xfffff40402177981 */ /* 0x000ee8000c1e1900 */
[----:B------:R-:W4:Y:S04]  /*0260*/  LDG.E R29, desc[UR4][R2.64+-0x8] ;  /* 0xfffff804021d7981 */ /* 0x000f28000c1e1900 */
[----:B------:R-:W5:Y:S01]  /*0270*/  LDG.E R28, desc[UR4][R2.64+-0x4] ;  /* 0xfffffc04021c7981 */ /* 0x000f62000c1e1900 */
[----:B0-----:R-:W-:-:S05]  /*0280*/  IMAD.WIDE R14, R18, 0x4, R14 ;  /* 0x00000004120e7825 */ /* 0x001fca00078e020e */
[----:B------:R0:W2:Y:S01]  /*0290*/  LDG.E R26, desc[UR4][R14.64] ;  /* 0x000000040e1a7981 */ /* 0x0000a2000c1e1900 */
[----:B------:R-:W-:-:S04]  /*02a0*/  IMAD.WIDE R12, R17, 0x4, R14 ;  /* 0x00000004110c7825 */ /* 0x000fc800078e020e */
[C---:B------:R-:W-:Y:S02]  /*02b0*/  IMAD.WIDE R4, R17.reuse, 0x4, R12 ;  /* 0x0000000411047825 */ /* 0x040fe400078e020c */
[----:B------:R-:W3:Y:S02]  /*02c0*/  LDG.E R12, desc[UR4][R12.64] ;  /* 0x000000040c0c7981 */ /* 0x000ee4000c1e1900 */
[C---:B------:R-:W-:Y:S02]  /*02d0*/  IMAD.WIDE R8, R17.reuse, 0x4, R4 ;  /* 0x0000000411087825 */ /* 0x040fe400078e0204 */
[----:B------:R-:W4:Y:S02]  /*02e0*/  LDG.E R4, desc[UR4][R4.64] ;  /* 0x0000000404047981 */ /* 0x000f24000c1e1900 */
[C---:B------:R-:W-:Y:S02]  /*02f0*/  IMAD.WIDE R6, R17.reuse, 0x4, R8 ;  /* 0x0000000411067825 */ /* 0x040fe400078e0208 */
[----:B------:R-:W5:Y:S02]  /*0300*/  LDG.E R8, desc[UR4][R8.64] ;  /* 0x0000000408087981 */ /* 0x000f64000c1e1900 */
[----:B------:R-:W-:-:S02]  /*0310*/  IMAD.WIDE R10, R17, 0x4, R6 ;  /* 0x00000004110a7825 */ /* 0x000fc400078e0206 */
[----:B------:R-:W5:Y:S04]  /*0320*/  LDG.E R5, desc[UR4][R2.64] ;  /* 0x0000000402057981 */ /* 0x000f68000c1e1900 */
[----:B------:R-:W5:Y:S01]  /*0330*/  LDG.E R6, desc[UR4][R6.64] ;  /* 0x0000000406067981 */ /* 0x000f62000c1e1900 */
[----:B0-----:R-:W-:-:S03]  /*0340*/  IMAD.WIDE R14, R17, 0x4, R10 ;  /* 0x00000004110e7825 */ /* 0x001fc600078e020a */
[----:B------:R-:W5:Y:S04]  /*0350*/  LDG.E R10, desc[UR4][R10.64] ;  /* 0x000000040a0a7981 */ /* 0x000f68000c1e1900 */
[----:B------:R-:W5:Y:S04]  /*0360*/  LDG.E R13, desc[UR4][R14.64] ;  /* 0x000000040e0d7981 */ /* 0x000f68000c1e1900 */
[----:B------:R-:W5:Y:S04]  /*0370*/  LDG.E R7, desc[UR4][R2.64+0x4] ;  /* 0x0000040402077981 */ /* 0x000f68000c1e1900 */
[----:B------:R-:W5:Y:S01]  /*0380*/  LDG.E R9, desc[UR4][R2.64+0xc] ;  /* 0x00000c0402097981 */ /* 0x000f62000c1e1900 */
[----:B--2---:R-:W-:-:S02]  /*0390*/  IMAD R26, R25, R26, R24 ;  /* 0x0000001a191a7224 */ /* 0x004fc400078e0218 */
[----:B------:R-:W-:Y:S02]  /*03a0*/  IMAD.WIDE R24, R17, 0x4, R14 ;  /* 0x0000000411187825 */ /* 0x000fe400078e020e */
[----:B------:R0:W2:Y:S04]  /*03b0*/  LDG.E R14, desc[UR4][R2.64+0x8] ;  /* 0x00000804020e7981 */ /* 0x0000a8000c1e1900 */
[----:B------:R-:W2:Y:S01]  /*03c0*/  LDG.E R24, desc[UR4][R24.64] ;  /* 0x0000000418187981 */ /* 0x000ea2000c1e1900 */
[----:B---3--:R-:W-:Y:S01]  /*03d0*/  IMAD R12, R23, R12, R26 ;  /* 0x0000000c170c7224 */ /* 0x008fe200078e021a */
[----:B------:R-:W-:-:S03]  /*03e0*/  IADD3 R22, PT, PT, R22, 0x8, RZ ;  /* 0x0000000816167810 */ /* 0x000fc60007ffe0ff */
[----:B----4-:R-:W-:Y:S01]  /*03f0*/  IMAD R29, R29, R4, R12 ;  /* 0x000000041d1d7224 */ /* 0x010fe200078e020c */
[----:B------:R-:W-:-:S03]  /*0400*/  ISETP.NE.AND P1, PT, R22, RZ, PT ;  /* 0x000000ff1600720c */ /* 0x000fc60003f25270 */
[----:B-----5:R-:W-:Y:S01]  /*0410*/  IMAD R8, R28, R8, R29 ;  /* 0x000000081c087224 */ /* 0x020fe200078e021d */
[----:B------:R-:W-:-:S03]  /*0420*/  IADD3 R4, P2, PT, R2, 0x20, RZ ;  /* 0x0000002002047810 */ /* 0x000fc60007f5e0ff */
[----:B------:R-:W-:Y:S01]  /*0430*/  IMAD R5, R5, R6, R8 ;  /* 0x0000000605057224 */ /* 0x000fe200078e0208 */
[----:B0-----:R-:W-:Y:S02]  /*0440*/  IADD3.X R3, PT, PT, RZ, R3, RZ, P2, !PT ;  /* 0x00000003ff037210 */ /* 0x001fe400017fe4ff */
[----:B------:R-:W-:Y:S01]  /*0450*/  LEA R18, R17, R18, 0x3 ;  /* 0x0000001211127211 */ /* 0x000fe200078e18ff */
[----:B------:R-:W-:-:S04]  /*0460*/  IMAD R5, R7, R10, R5 ;  /* 0x0000000a07057224 */ /* 0x000fc800078e0205 */
[----:B--2---:R-:W-:-:S04]  /*0470*/  IMAD R5, R14, R13, R5 ;  /* 0x0000000d0e057224 */ /* 0x004fc800078e0205 */
[----:B------:R-:W-:Y:S01]  /*0480*/  IMAD R24, R9, R24, R5 ;  /* 0x0000001809187224 */ /* 0x000fe200078e0205 */
[----:B------:R-:W-:Y:S06]  /*0490*/  @P1 BRA `(.L_x_2) ;  /* 0xfffffffc00601947 */ /* 0x000fec000383ffff */
.L_x_1:
[----:B------:R-:W-:Y:S05]  /*04a0*/  @!P0 BRA `(.L_x_0) ;  /* 0x0000000000fc8947 */ /* 0x000fea0003800000 */
[----:B------:R-:W-:Y:S02]  /*04b0*/  ISETP.GE.U32.AND P1, PT, R27, 0x4, PT ;  /* 0x000000041b00780c */ /* 0x000fe40003f26070 */
[----:B------:R-:W-:-:S04]  /*04c0*/  LOP3.LUT R14, R19, 0x3, RZ, 0xc0, !PT ;  /* 0x00000003130e7812 */ /* 0x000fc800078ec0ff */
[----:B------:R-:W-:-:S07]  /*04d0*/  ISETP.NE.AND P0, PT, R14, RZ, PT ;  /* 0x000000ff0e00720c */ /* 0x000fce0003f05270 */
[----:B------:R-:W-:Y:S06]  /*04e0*/  @!P1 BRA `(.L_x_3) ;  /* 0x00000000006c9947 */ /* 0x000fec0003800000 */
[----:B------:R-:W0:Y:S01]  /*04f0*/  LDC.64 R4, c[0x0][0x388] ;  /* 0x0000e200ff047b82 */ /* 0x000e220000000a00 */
[----:B------:R-:W1:Y:S01]  /*0500*/  LDCU.64 UR6, c[0x0][0x380] ;  /* 0x00007000ff0677ac */ /* 0x000e620008000a00 */
[----:B------:R-:W-:Y:S01]  /*0510*/  IMAD R7, R21, R17, R0 ;  /* 0x0000001115077224 */ /* 0x000fe200078e0200 */
[CC--:B------:R-:W-:Y:S02]  /*0520*/  IADD3 R3, PT, PT, R20.reuse, R21.reuse, RZ ;  /* 0x0000001514037210 */ /* 0x0c0fe40007ffe0ff */
[----:B------:R-:W-:-:S03]  /*0530*/  IADD3 R8, P1, PT, R20, R21, RZ ;  /* 0x0000001514087210 */ /* 0x000fc60007f3e0ff */
[----:B------:R-:W2:Y:S01]  /*0540*/  LDC.64 R12, c[0x0][0x380] ;  /* 0x0000e000ff0c7b82 */ /* 0x000ea20000000a00 */
[----:B0-----:R-:W-:-:S04]  /*0550*/  IMAD.WIDE R4, R7, 0x4, R4 ;  /* 0x0000000407047825 */ /* 0x001fc800078e0204 */
[----:B------:R-:W-:Y:S02]  /*0560*/  IMAD.WIDE R6, R17, 0x4, R4 ;  /* 0x0000000411067825 */ /* 0x000fe400078e0204 */
[----:B------:R-:W3:Y:S02]  /*0570*/  LDG.E R4, desc[UR4][R4.64] ;  /* 0x0000000404047981 */ /* 0x000ee4000c1e1900 */
[----:B--2---:R-:W-:Y:S01]  /*0580*/  IMAD.WIDE.U32 R12, R3, 0x4, R12 ;  /* 0x00000004030c7825 */ /* 0x004fe200078e000c */
[----:B------:R-:W-:Y:S02]  /*0590*/  IADD3.X R3, PT, PT, RZ, RZ, RZ, P1, !PT ;  /* 0x000000ffff037210 */ /* 0x000fe40000ffe4ff */
[----:B-1----:R-:W-:-:S03]  /*05a0*/  LEA R2, P1, R8, UR6, 0x2 ;  /* 0x0000000608027c11 */ /* 0x002fc6000f8210ff */
[----:B------:R-:W3:Y:S01]  /*05b0*/  LDG.E R13, desc[UR4][R12.64] ;  /* 0x000000040c0d7981 */ /* 0x000ee2000c1e1900 */
[----:B------:R-:W-:Y:S01]  /*05c0*/  LEA.HI.X R3, R8, UR7, R3, 0x2, P1 ;  /* 0x0000000708037c11 */ /* 0x000fe200088f1403 */
[C---:B------:R-:W-:Y:S02]  /*05d0*/  IMAD.WIDE R8, R17.reuse, 0x4, R6 ;  /* 0x0000000411087825 */ /* 0x040fe400078e0206 */
[----:B------:R-:W2:Y:S04]  /*05e0*/  LDG.E R6, desc[UR4][R6.64] ;  /* 0x0000000406067981 */ /* 0x000ea8000c1e1900 */
[----:B------:R-:W2:Y:S01]  /*05f0*/  LDG.E R15, desc[UR4][R2.64+0x4] ;  /* 0x00000404020f7981 */ /* 0x000ea2000c1e1900 */
[----:B------:R-:W-:-:S03]  /*0600*/  IMAD.WIDE R10, R17, 0x4, R8 ;  /* 0x00000004110a7825 */ /* 0x000fc600078e0208 */
[----:B------:R-:W4:Y:S04]  /*0610*/  LDG.E R22, desc[UR4][R8.64] ;  /* 0x0000000408167981 */ /* 0x000f28000c1e1900 */
[----:B------:R-:W4:Y:S04]  /*0620*/  LDG.E R18, desc[UR4][R2.64+0x8] ;  /* 0x0000080402127981 */ /* 0x000f28000c1e1900 */
[----:B------:R-:W5:Y:S04]  /*0630*/  LDG.E R26, desc[UR4][R2.64+0xc] ;  /* 0x00000c04021a7981 */ /* 0x000f68000c1e1900 */
[----:B------:R-:W5:Y:S01]  /*0640*/  LDG.E R10, desc[UR4][R10.64] ;  /* 0x000000040a0a7981 */ /* 0x000f62000c1e1900 */
[----:B------:R-:W-:Y:S01]  /*0650*/  IADD3 R21, PT, PT, R21, 0x4, RZ ;  /* 0x0000000415157810 */ /* 0x000fe20007ffe0ff */
[----:B---3--:R-:W-:-:S04]  /*0660*/  IMAD R24, R13, R4, R24 ;  /* 0x000000040d187224 */ /* 0x008fc800078e0218 */
[----:B--2---:R-:W-:-:S04]  /*0670*/  IMAD R15, R15, R6, R24 ;  /* 0x000000060f0f7224 */ /* 0x004fc800078e0218 */
[----:B----4-:R-:W-:-:S04]  /*0680*/  IMAD R15, R18, R22, R15 ;  /* 0x00000016120f7224 */ /* 0x010fc800078e020f */
[----:B-----5:R-:W-:-:S07]  /*0690*/  IMAD R24, R26, R10, R15 ;  /* 0x0000000a1a187224 */ /* 0x020fce00078e020f */
.L_x_3:
[----:B------:R-:W-:Y:S05]  /*06a0*/  @!P0 BRA `(.L_x_0) ;  /* 0x00000000007c8947 */ /* 0x000fea0003800000 */
[----:B------:R-:W-:Y:S01]  /*06b0*/  ISETP.NE.AND P1, PT, R14, 0x1, PT ;  /* 0x000000010e00780c */ /* 0x000fe20003f25270 */
[----:B------:R-:W0:Y:S01]  /*06c0*/  LDC.64 R10, c[0x0][0x380] ;  /* 0x0000e000ff0a7b82 */ /* 0x000e220000000a00 */
[----:B------:R-:W-:-:S04]  /*06d0*/  LOP3.LUT R19, R19, 0x1, RZ, 0xc0, !PT ;  /* 0x0000000113137812 */ /* 0x000fc800078ec0ff */
[----:B------:R-:W-:-:S03]  /*06e0*/  ISETP.NE.U32.AND P0, PT, R19, 0x1, PT ;  /* 0x000000011300780c */ /* 0x000fc60003f05070 */
[----:B------:R-:W1:Y:S04]  /*06f0*/  LDC.64 R8, c[0x0][0x388] ;  /* 0x0000e200ff087b82 */ /* 0x000e680000000a00 */
[CC--:B------:R-:W-:Y:S02]  /*0700*/  @P1 IADD3 R13, PT, PT, R20.reuse, R21.reuse, RZ ;  /* 0x00000015140d1210 */ /* 0x0c0fe40007ffe0ff */
[----:B------:R-:W-:Y:S02]  /*0710*/  @P1 IADD3 R12, P2, PT, R20, R21, RZ ;  /* 0x00000015140c1210 */ /* 0x000fe40007f5e0ff */
[----:B------:R-:W2:Y:S02]  /*0720*/  @P1 LDC.64 R2, c[0x0][0x380] ;  /* 0x0000e000ff021b82 */ /* 0x000ea40000000a00 */
[----:B------:R-:W-:-:S06]  /*0730*/  @P1 IADD3.X R14, PT, PT, RZ, RZ, RZ, P2, !PT ;  /* 0x000000ffff0e1210 */ /* 0x000fcc00017fe4ff */
[----:B------:R-:W3:Y:S01]  /*0740*/  LDC.64 R4, c[0x0][0x380] ;  /* 0x0000e000ff047b82 */ /* 0x000ee20000000a00 */
[----:B0-----:R-:W-:-:S04]  /*0750*/  @P1 IMAD.WIDE.U32 R10, R13, 0x4, R10 ;  /* 0x000000040d0a1825 */ /* 0x001fc800078e000a */
[C---:B------:R-:W-:Y:S01]  /*0760*/  @P1 IMAD R13, R21.reuse, R17, R0 ;  /* 0x00000011150d1224 */ /* 0x040fe200078e0200 */
[----:B------:R-:W-:Y:S01]  /*0770*/  @P1 IADD3 R21, PT, PT, R21, 0x2, RZ ;  /* 0x0000000215151810 */ /* 0x000fe20007ffe0ff */
[----:B------:R-:W4:Y:S01]  /*0780*/  @P1 LDG.E R11, desc[UR4][R10.64] ;  /* 0x000000040a0b1981 */ /* 0x000f22000c1e1900 */
[----:B------:R-:W0:Y:S01]  /*0790*/  LDC.64 R6, c[0x0][0x388] ;  /* 0x0000e200ff067b82 */ /* 0x000e220000000a00 */
[----:B-1----:R-:W-:Y:S01]  /*07a0*/  @P1 IMAD.WIDE R8, R13, 0x4, R8 ;  /* 0x000000040d081825 */ /* 0x002fe200078e0208 */
[----:B------:R-:W-:Y:S02]  /*07b0*/  @!P0 IADD3 R15, PT, PT, R20, R21, RZ ;  /* 0x00000015140f8210 */ /* 0x000fe40007ffe0ff */
[----:B--2---:R-:W-:Y:S01]  /*07c0*/  @P1 LEA R2, P2, R12, R2, 0x2 ;  /* 0x000000020c021211 */ /* 0x004fe200078410ff */
[----:B------:R-:W-:-:S03]  /*07d0*/  @!P0 IMAD R21, R21, R17, R0 ;  /* 0x0000001115158224 */ /* 0x000fc600078e0200 */
[----:B------:R-:W-:Y:S01]  /*07e0*/  @P1 LEA.HI.X R3, R12, R3, R14, 0x2, P2 ;  /* 0x000000030c031211 */ /* 0x000fe200010f140e */
[----:B------:R-:W-:Y:S01]  /*07f0*/  @P1 IMAD.WIDE R12, R17, 0x4, R8 ;  /* 0x00000004110c1825 */ /* 0x000fe200078e0208 */
[----:B------:R-:W4:Y:S03]  /*0800*/  @P1 LDG.E R14, desc[UR4][R8.64] ;  /* 0x00000004080e1981 */ /* 0x000f26000c1e1900 */
[----:B---3--:R-:W-:Y:S01]  /*0810*/  @!P0 IMAD.WIDE.U32 R4, R15, 0x4, R4 ;  /* 0x000000040f048825 */ /* 0x008fe200078e0004 */
[----:B------:R-:W2:Y:S04]  /*0820*/  @P1 LDG.E R2, desc[UR4][R2.64+0x4] ;  /* 0x0000040402021981 */ /* 0x000ea8000c1e1900 */
[----:B------:R-:W2:Y:S01]  /*0830*/  @P1 LDG.E R12, desc[UR4][R12.64] ;  /* 0x000000040c0c1981 */ /* 0x000ea2000c1e1900 */
[----:B0-----:R-:W-:-:S03]  /*0840*/  @!P0 IMAD.WIDE R6, R21, 0x4, R6 ;  /* 0x0000000415068825 */ /* 0x001fc600078e0206 */
[----:B------:R-:W3:Y:S04]  /*0850*/  @!P0 LDG.E R5, desc[UR4][R4.64] ;  /* 0x0000000404058981 */ /* 0x000ee8000c1e1900 */
[----:B------:R-:W3:Y:S01]  /*0860*/  @!P0 LDG.E R6, desc[UR4][R6.64] ;  /* 0x0000000406068981 */ /* 0x000ee2000c1e1900 */
[----:B----4-:R-:W-:-:S04]  /*0870*/  @P1 IMAD R11, R11, R14, R24 ;  /* 0x0000000e0b0b1224 */ /* 0x010fc800078e0218 */
[----:B--2---:R-:W-:-:S04]  /*0880*/  @P1 IMAD R24, R2, R12, R11 ;  /* 0x0000000c02181224 */ /* 0x004fc800078e020b */
[----:B---3--:R-:W-:-:S07]  /*0890*/  @!P0 IMAD R24, R5, R6, R24 ;  /* 0x0000000605188224 */ /* 0x008fce00078e0218 */
.L_x_0:
[----:B------:R-:W0:Y:S01]  /*08a0*/  LDC.64 R2, c[0x0][0x390] ;  /* 0x0000e400ff027b82 */ /* 0x000e220000000a00 */
[----:B------:R-:W-:-:S04]  /*08b0*/  IMAD R17, R16, R17, R0 ;  /* 0x0000001110117224 */ /* 0x000fc800078e0200 */
[----:B0-----:R-:W-:-:S05]  /*08c0*/  IMAD.WIDE R2, R17, 0x4, R2 ;  /* 0x0000000411027825 */ /* 0x001fca00078e0202 */
[----:B------:R-:W-:Y:S01]  /*08d0*/  STG.E desc[UR4][R2.64], R24 ;  /* 0x0000001802007986 */ /* 0x000fe2000c101904 */
[----:B------:R-:W-:Y:S05]  /*08e0*/  EXIT ;  /* 0x000000000000794d */ /* 0x000fea0003800000 */
.L_x_4:
[----:B------:R-:W-:-:S00]  /*08f0*/  BRA `(.L_x_4) ;  /* 0xfffffffc00fc7947 */ /* 0x000fc0000383ffff */
[----:B------:R-:W-:-:S00]  /*0900*/  NOP ;  /* 0x0000000000007918 */ /* 0x000fc00000000000 */
[----:B------:R-:W-:-:S00]  /*0910*/  NOP ;  /* 0x0000000000007918 */ /* 0x000fc00000000000 */
[----:B------:R-:W-:-:S00]  /*0920*/  NOP ;  /* 0x0000000000007918 */ /* 0x000fc00000000000 */
[----:B------:R-:W-:-:S00]  /*0930*/  NOP ;  /* 0x0000000000007918 */ /* 0x000fc00000000000 */
[----:B------:R-:W-:-:S00]  /*0940*/  NOP ;  /* 0x0000000000007918 */ /* 0x000fc00000000000 */
[----:B------:R-:W-:-:S00]  /*0950*/  NOP ;  /* 0x0000000000007918 */ /* 0x000fc00000000000 */
[----:B------:R-:W-:-:S00]  /*0960*/  NOP ;  /* 0x0000000000007918 */ /* 0x000fc00000000000 */
[----:B------:R-:W-:-:S00]  /*0970*/  NOP ;  /* 0x0000000000007918 */ /* 0x000fc00000000000 */
.L_x_5:


//--------------------- .nv.shared.reserved.0     --------------------------
	.section	.nv.shared.reserved.0,"aw",@nobits
	.weak		__nv_reservedSMEM_offset_0_alias
	.size		__nv_reservedSMEM_offset_0_alias, 0, 64
	.other		__nv_reservedSMEM_offset_0_alias,@"STO_CUDA_RESERVED_SHARED STV_DEFAULT"
__nv_reservedSMEM_offset_0_alias:
	.zero		0
	.zero		64


//--------------------- .nv.constant0._Z20matrixMultiplyKernelPiS_S_iii --------------------------
	.section	.nv.constant0._Z20matrixMultiplyKernelPiS_S_iii,"a",@progbits
	.sectionflags	@""
	.align	4
.nv.constant0._Z20matrixMultiplyKernelPiS_S_iii:
	.zero		932


//--------------------- SYMBOLS --------------------------

	.type		.nv.reservedSmem.offset0,@object
	.size		.nv.reservedSmem.offset0,0x4
